	.headerflags	@"EF_CUDA_TEXMODE_UNIFIED EF_CUDA_64BIT_ADDRESS EF_CUDA_ACCELERATORS EF_CUDA_SM90 EF_CUDA_VIRTUAL_SM(EF_CUDA_SM90)"
	.elftype	@"ET_EXEC"


//--------------------- .nv.info                  --------------------------
	.section	.nv.info,"",@"SHT_CUDA_INFO"
	.align	4


	//----- nvinfo : EIATTR_REGCOUNT
	.align		4
        /*0000*/ 	.byte	0x04, 0x2f
        /*0002*/ 	.short	(.L_3 - .L_2)
	.align		4
.L_2:
        /*0004*/ 	.word	index@(triton_poi_fused__native_batch_norm_legit_no_training_hardtanh_33)
        /*0008*/ 	.word	0x00000012


	//----- nvinfo : EIATTR_MIN_STACK_SIZE
	.align		4
.L_3:
        /*000c*/ 	.byte	0x04, 0x12
        /*000e*/ 	.short	(.L_5 - .L_4)
	.align		4
.L_4:
        /*0010*/ 	.word	index@(triton_poi_fused__native_batch_norm_legit_no_training_hardtanh_33)
        /*0014*/ 	.word	0x00000000


	//----- nvinfo : EIATTR_FRAME_SIZE
	.align		4
.L_5:
        /*0018*/ 	.byte	0x04, 0x11
        /*001a*/ 	.short	(.L_7 - .L_6)
	.align		4
.L_6:
        /*001c*/ 	.word	index@(triton_poi_fused__native_batch_norm_legit_no_training_hardtanh_33)
        /*0020*/ 	.word	0x00000000


	//----- nvinfo : EIATTR_MIN_STACK_SIZE
	.align		4
.L_7:
        /*0024*/ 	.byte	0x04, 0x12
        /*0026*/ 	.short	(.L_9 - .L_8)
	.align		4
.L_8:
        /*0028*/ 	.word	index@(triton_poi_fused__native_batch_norm_legit_no_training_hardtanh_33)
        /*002c*/ 	.word	0x00000000
.L_9:


//--------------------- .nv.info.triton_poi_fused__native_batch_norm_legit_no_training_hardtanh_33 --------------------------
	.section	.nv.info.triton_poi_fused__native_batch_norm_legit_no_training_hardtanh_33,"",@"SHT_CUDA_INFO"
	.sectionflags	@""
	.align	4


	//----- nvinfo : EIATTR_CUDA_API_VERSION
	.align		4
        /*0000*/ 	.byte	0x04, 0x37
        /*0002*/ 	.short	(.L_11 - .L_10)
.L_10:
        /*0004*/ 	.word	0x0000007c


	//----- nvinfo : EIATTR_KPARAM_INFO
	.align		4
.L_11:
        /*0008*/ 	.byte	0x04, 0x17
        /*000a*/ 	.short	(.L_13 - .L_12)
.L_12:
        /*000c*/ 	.word	0x00000000
        /*0010*/ 	.short	0x0006
        /*0012*/ 	.short	0x0030
        /*0014*/ 	.byte	0x00, 0xf0, 0x11, 0x00


	//----- nvinfo : EIATTR_KPARAM_INFO
	.align		4
.L_13:
        /*0018*/ 	.byte	0x04, 0x17
        /*001a*/ 	.short	(.L_15 - .L_14)
.L_14:
        /*001c*/ 	.word	0x00000000
        /*0020*/ 	.short	0x0005
        /*0022*/ 	.short	0x0028
        /*0024*/ 	.byte	0x00, 0xf4, 0x21, 0x00


	//----- nvinfo : EIATTR_KPARAM_INFO
	.align		4
.L_15:
        /*0028*/ 	.byte	0x04, 0x17
        /*002a*/ 	.short	(.L_17 - .L_16)
.L_16:
        /*002c*/ 	.word	0x00000000
        /*0030*/ 	.short	0x0004
        /*0032*/ 	.short	0x0020
        /*0034*/ 	.byte	0x00, 0xf4, 0x21, 0x00


	//----- nvinfo : EIATTR_KPARAM_INFO
	.align		4
.L_17:
        /*0038*/ 	.byte	0x04, 0x17
        /*003a*/ 	.short	(.L_19 - .L_18)
.L_18:
        /*003c*/ 	.word	0x00000000
        /*0040*/ 	.short	0x0003
        /*0042*/ 	.short	0x0018
        /*0044*/ 	.byte	0x00, 0xf4, 0x21, 0x00


	//----- nvinfo : EIATTR_KPARAM_INFO
	.align		4
.L_19:
        /*0048*/ 	.byte	0x04, 0x17
        /*004a*/ 	.short	(.L_21 - .L_20)
.L_20:
        /*004c*/ 	.word	0x00000000
        /*0050*/ 	.short	0x0002
        /*0052*/ 	.short	0x0010
        /*0054*/ 	.byte	0x00, 0xf4, 0x21, 0x00


	//----- nvinfo : EIATTR_KPARAM_INFO
	.align		4
.L_21:
        /*0058*/ 	.byte	0x04, 0x17
        /*005a*/ 	.short	(.L_23 - .L_22)
.L_22:
        /*005c*/ 	.word	0x00000000
        /*0060*/ 	.short	0x0001
        /*0062*/ 	.short	0x0008
        /*0064*/ 	.byte	0x00, 0xf4, 0x21, 0x00


	//----- nvinfo : EIATTR_KPARAM_INFO
	.align		4
.L_23:
        /*0068*/ 	.byte	0x04, 0x17
        /*006a*/ 	.short	(.L_25 - .L_24)
.L_24:
        /*006c*/ 	.word	0x00000000
        /*0070*/ 	.short	0x0000
        /*0072*/ 	.short	0x0000
        /*0074*/ 	.byte	0x00, 0xf4, 0x21, 0x00


	//----- nvinfo : EIATTR_SPARSE_MMA_MASK
	.align		4
.L_25:
        /*0078*/ 	.byte	0x03, 0x50
        /*007a*/ 	.short	0x0000


	//----- nvinfo : EIATTR_MAXREG_COUNT
	.align		4
        /*007c*/ 	.byte	0x03, 0x1b
        /*007e*/ 	.short	0x00ff


	//----- nvinfo : EIATTR_EXIT_INSTR_OFFSETS
	.align		4
        /*0080*/ 	.byte	0x04, 0x1c
        /*0082*/ 	.short	(.L_27 - .L_26)


	//   ....[0]....
.L_26:
        /*0084*/ 	.word	0x00000430


	//----- nvinfo : EIATTR_REQNTID
	.align		4
.L_27:
        /*0088*/ 	.byte	0x04, 0x10
        /*008a*/ 	.short	(.L_29 - .L_28)
.L_28:
        /*008c*/ 	.word	0x00000100
        /*0090*/ 	.word	0x00000001
        /*0094*/ 	.word	0x00000001


	//----- nvinfo : EIATTR_CBANK_PARAM_SIZE
	.align		4
.L_29:
        /*0098*/ 	.byte	0x03, 0x19
        /*009a*/ 	.short	0x0034


	//----- nvinfo : EIATTR_PARAM_CBANK
	.align		4
        /*009c*/ 	.byte	0x04, 0x0a
        /*009e*/ 	.short	(.L_31 - .L_30)
	.align		4
.L_30:
        /*00a0*/ 	.word	index@(.nv.constant0.triton_poi_fused__native_batch_norm_legit_no_training_hardtanh_33)
        /*00a4*/ 	.short	0x0210
        /*00a6*/ 	.short	0x0034


	//----- nvinfo : EIATTR_SW_WAR
	.align		4
.L_31:
        /*00a8*/ 	.byte	0x04, 0x36
        /*00aa*/ 	.short	(.L_33 - .L_32)
.L_32:
        /*00ac*/ 	.word	0x00000008
.L_33:


//--------------------- .nv.callgraph             --------------------------
	.section	.nv.callgraph,"",@"SHT_CUDA_CALLGRAPH"
	.align	4
	.sectionentsize	8
	.align		4
        /*0000*/ 	.word	0x00000000
	.align		4
        /*0004*/ 	.word	0xffffffff
	.align		4
        /*0008*/ 	.word	0x00000000
	.align		4
        /*000c*/ 	.word	0xfffffffe
	.align		4
        /*0010*/ 	.word	0x00000000
	.align		4
        /*0014*/ 	.word	0xfffffffd
	.align		4
        /*0018*/ 	.word	0x00000000
	.align		4
        /*001c*/ 	.word	0xfffffffc


//--------------------- .nv.constant4             --------------------------
	.section	.nv.constant4,"a",@progbits
	.align	8
	.align		8
.nv.constant4:
        /*0000*/ 	.dword	_$_str
	.align		8
        /*0008*/ 	.dword	_$_str_$_2


//--------------------- .text.triton_poi_fused__native_batch_norm_legit_no_training_hardtanh_33 --------------------------
	.section	.text.triton_poi_fused__native_batch_norm_legit_no_training_hardtanh_33,"ax",@progbits
	.align	128
        .global         triton_poi_fused__native_batch_norm_legit_no_training_hardtanh_33
        .type           triton_poi_fused__native_batch_norm_legit_no_training_hardtanh_33,@function
        .size           triton_poi_fused__native_batch_norm_legit_no_training_hardtanh_33,(.L_x_1 - triton_poi_fused__native_batch_norm_legit_no_training_hardtanh_33)
        .other          triton_poi_fused__native_batch_norm_legit_no_training_hardtanh_33,@"STO_CUDA_ENTRY STV_DEFAULT"
triton_poi_fused__native_batch_norm_legit_no_training_hardtanh_33:
.text.triton_poi_fused__native_batch_norm_legit_no_training_hardtanh_33:
[----:B------:R-:W-:Y:S01]  /*0000*/  LDC R1, c[0x0][0x28] ;  /* 0x00000a00ff017b82 */ /* 0x000fe20000000800 */
[----:B------:R-:W1:Y:S01]  /*0010*/  S2R R0, SR_TID.X ;  /* 0x0000000000007919 */ /* 0x000e620000002100 */
[----:B------:R-:W-:-:S06]  /*0020*/  HFMA2.MMA R2, -RZ, RZ, 0, 0 ;  /* 0x00000000ff027435 */ /* 0x000fcc00000001ff */
[----:B------:R-:W2:Y:S01]  /*0030*/  LDC.64 R4, c[0x0][0x220] ;  /* 0x00008800ff047b82 */ /* 0x000ea20000000a00 */
[----:B------:R-:W-:Y:S01]  /*0040*/  ULDC.64 UR4, c[0x0][0x208] ;  /* 0x0000820000047ab9 */ /* 0x000fe20000000a00 */
[----:B------:R-:W3:Y:S06]  /*0050*/  S2R R3, SR_CTAID.X ;  /* 0x0000000000037919 */ /* 0x000eec0000002500 */
[----:B------:R-:W4:Y:S08]  /*0060*/  LDC.64 R8, c[0x0][0x218] ;  /* 0x00008600ff087b82 */ /* 0x000f300000000a00 */
[----:B------:R-:W5:Y:S08]  /*0070*/  LDC.64 R10, c[0x0][0x228] ;  /* 0x00008a00ff0a7b82 */ /* 0x000f700000000a00 */
[----:B------:R-:W5:Y:S01]  /*0080*/  LDC.64 R12, c[0x0][0x230] ;  /* 0x00008c00ff0c7b82 */ /* 0x000f620000000a00 */
[----:B-1----:R-:W-:-:S04]  /*0090*/  SHF.L.U32 R0, R0, 0x1, RZ ;  /* 0x0000000100007819 */ /* 0x002fc800000006ff */
[----:B------:R-:W-:-:S04]  /*00a0*/  LOP3.LUT R0, R0, 0x1fe, RZ, 0xc0, !PT ;  /* 0x000001fe00007812 */ /* 0x000fc800078ec0ff */
[----:B---3--:R-:W-:-:S05]  /*00b0*/  LEA R3, R3, R0, 0x9 ;  /* 0x0000000003037211 */ /* 0x008fca00078e48ff */
[----:B------:R-:W-:-:S05]  /*00c0*/  IMAD.HI R0, R3, -0x77777777, R2 ;  /* 0x8888888903007827 */ /* 0x000fca00078e0202 */
[----:B------:R-:W-:-:S04]  /*00d0*/  SHF.R.U32.HI R7, RZ, 0x1f, R0 ;  /* 0x0000001fff077819 */ /* 0x000fc80000011600 */
[----:B------:R-:W-:-:S05]  /*00e0*/  LEA.HI.SX32 R7, R0, R7, 0x17 ;  /* 0x0000000700077211 */ /* 0x000fca00078fbaff */
[----:B------:R-:W-:Y:S02]  /*00f0*/  IMAD R15, R7, -0x3c0, R3 ;  /* 0xfffffc40070f7824 */ /* 0x000fe400078e0203 */
[----:B------:R-:W1:Y:S02]  /*0100*/  LDC.64 R6, c[0x0][0x210] ;  /* 0x00008400ff067b82 */ /* 0x000e640000000a00 */
[----:B--2---:R-:W-:-:S06]  /*0110*/  IMAD.WIDE R4, R15, 0x4, R4 ;  /* 0x000000040f047825 */ /* 0x004fcc00078e0204 */
[----:B------:R-:W2:Y:S01]  /*0120*/  LDG.E.EL.64 R4, desc[UR4][R4.64] ;  /* 0x0000000404047981 */ /* 0x000ea2000c2e1b00 */
[----:B----4-:R-:W-:-:S04]  /*0130*/  IMAD.WIDE R8, R15, 0x4, R8 ;  /* 0x000000040f087825 */ /* 0x010fc800078e0208 */
[C---:B-----5:R-:W-:Y:S02]  /*0140*/  IMAD.WIDE R10, R15.reuse, 0x4, R10 ;  /* 0x000000040f0a7825 */ /* 0x060fe400078e020a */
[----:B------:R-:W3:Y:S02]  /*0150*/  LDG.E.EL.64 R8, desc[UR4][R8.64] ;  /* 0x0000000408087981 */ /* 0x000ee4000c2e1b00 */
[----:B0-----:R-:W-:Y:S02]  /*0160*/  IMAD.WIDE R12, R15, 0x4, R12 ;  /* 0x000000040f0c7825 */ /* 0x001fe400078e020c */
[----:B------:R-:W4:Y:S04]  /*0170*/  LDG.E.EL.64 R10, desc[UR4][R10.64] ;  /* 0x000000040a0a7981 */ /* 0x000f28000c2e1b00 */
[----:B------:R-:W4:Y:S01]  /*0180*/  LDG.E.EL.64 R12, desc[UR4][R12.64] ;  /* 0x000000040c0c7981 */ /* 0x000f22000c2e1b00 */
[----:B-1----:R-:W-:-:S06]  /*0190*/  IMAD.WIDE R6, R3, 0x4, R6 ;  /* 0x0000000403067825 */ /* 0x002fcc00078e0206 */
[----:B------:R-:W3:Y:S01]  /*01a0*/  LDG.E.64 R6, desc[UR4][R6.64] ;  /* 0x0000000406067981 */ /* 0x000ee2000c1e1b00 */
[----:B------:R-:W-:Y:S01]  /*01b0*/  MOV R15, 0x3e800000 ;  /* 0x3e800000000f7802 */ /* 0x000fe20000000f00 */
[----:B--2---:R-:W-:Y:S01]  /*01c0*/  FADD R4, R4, 9.9999997473787516356e-06 ;  /* 0x3727c5ac04047421 */ /* 0x004fe20000000000 */
[----:B------:R-:W-:-:S03]  /*01d0*/  FADD R5, R5, 9.9999997473787516356e-06 ;  /* 0x3727c5ac05057421 */ /* 0x000fc60000000000 */
[----:B------:R-:W0:Y:S08]  /*01e0*/  MUFU.SQRT R0, R4 ;  /* 0x0000000400007308 */ /* 0x000e300000002000 */
[----:B------:R-:W1:Y:S01]  /*01f0*/  MUFU.SQRT R2, R5 ;  /* 0x0000000500027308 */ /* 0x000e620000002000 */
[C---:B0-----:R-:W-:Y:S02]  /*0200*/  FSETP.GT.AND P0, PT, R0.reuse, 8.50705917302346158658e+37, PT ;  /* 0x7e8000000000780b */ /* 0x041fe40003f04000 */
[----:B------:R-:W-:-:S02]  /*0210*/  FSETP.GEU.AND P2, PT, R0, 1.175494350822287508e-38, PT ;  /* 0x008000000000780b */ /* 0x000fc40003f4e000 */
[C---:B-1----:R-:W-:Y:S02]  /*0220*/  FSETP.GT.AND P1, PT, R2.reuse, 8.50705917302346158658e+37, PT ;  /* 0x7e8000000200780b */ /* 0x042fe40003f24000 */
[----:B------:R-:W-:-:S07]  /*0230*/  FSETP.GEU.AND P3, PT, R2, 1.175494350822287508e-38, PT ;  /* 0x008000000200780b */ /* 0x000fce0003f6e000 */
[----:B------:R-:W-:-:S04]  /*0240*/  @P0 FMUL R0, R0, 0.25 ;  /* 0x3e80000000000820 */ /* 0x000fc80000400000 */
[----:B------:R-:W-:Y:S01]  /*0250*/  @!P2 FMUL R0, R0, 16777216 ;  /* 0x4b8000000000a820 */ /* 0x000fe20000400000 */
[----:B------:R-:W-:-:S04]  /*0260*/  @P1 FMUL R2, R2, 0.25 ;  /* 0x3e80000002021820 */ /* 0x000fc80000400000 */
[----:B------:R-:W-:Y:S01]  /*0270*/  @!P3 FMUL R2, R2, 16777216 ;  /* 0x4b8000000202b820 */ /* 0x000fe20000400000 */
[----:B------:R-:W0:Y:S01]  /*0280*/  MUFU.RCP R0, R0 ;  /* 0x0000000000007308 */ /* 0x000e220000001000 */
[----:B------:R-:W-:-:S07]  /*0290*/  FSEL R5, R15, 1, P0 ;  /* 0x3f8000000f057808 */ /* 0x000fce0000000000 */
[----:B------:R-:W1:Y:S01]  /*02a0*/  MUFU.RCP R2, R2 ;  /* 0x0000000200027308 */ /* 0x000e620000001000 */
[----:B------:R-:W-:Y:S01]  /*02b0*/  FSEL R15, R15, 1, P1 ;  /* 0x3f8000000f0f7808 */ /* 0x000fe20000800000 */
[----:B------:R-:W-:-:S04]  /*02c0*/  @!P2 FMUL R5, R5, 16777216 ;  /* 0x4b8000000505a820 */ /* 0x000fc80000400000 */
[----:B------:R-:W-:Y:S01]  /*02d0*/  @!P3 FMUL R15, R15, 16777216 ;  /* 0x4b8000000f0fb820 */ /* 0x000fe20000400000 */
[----:B0-----:R-:W-:Y:S01]  /*02e0*/  FMUL R5, R0, R5 ;  /* 0x0000000500057220 */ /* 0x001fe20000400000 */
[----:B---3--:R-:W-:Y:S01]  /*02f0*/  FADD R7, R7, -R9 ;  /* 0x8000000907077221 */ /* 0x008fe20000000000 */
[----:B------:R-:W-:Y:S01]  /*0300*/  FADD R6, R6, -R8 ;  /* 0x8000000806067221 */ /* 0x000fe20000000000 */
[----:B-1----:R-:W-:-:S03]  /*0310*/  FMUL R0, R2, R15 ;  /* 0x0000000f02007220 */ /* 0x002fc60000400000 */
[----:B------:R-:W-:Y:S02]  /*0320*/  FMUL R9, R6, R5 ;  /* 0x0000000506097220 */ /* 0x000fe40000400000 */
[----:B------:R-:W0:Y:S01]  /*0330*/  LDC.64 R4, c[0x0][0x238] ;  /* 0x00008e00ff047b82 */ /* 0x000e220000000a00 */
[----:B------:R-:W-:Y:S01]  /*0340*/  FMUL R0, R7, R0 ;  /* 0x0000000007007220 */ /* 0x000fe20000400000 */
[----:B----4-:R-:W-:-:S03]  /*0350*/  FFMA R9, R10, R9, R12 ;  /* 0x000000090a097223 */ /* 0x010fc6000000000c */
[----:B------:R-:W-:Y:S02]  /*0360*/  FFMA R0, R11, R0, R13 ;  /* 0x000000000b007223 */ /* 0x000fe4000000000d */
[----:B------:R-:W-:-:S03]  /*0370*/  FSETP.GTU.AND P0, PT, R9, RZ, PT ;  /* 0x000000ff0900720b */ /* 0x000fc60003f0c000 */
[C---:B------:R-:W-:Y:S02]  /*0380*/  FSETP.GTU.AND P1, PT, R0.reuse, RZ, PT ;  /* 0x000000ff0000720b */ /* 0x040fe40003f2c000 */
[----:B------:R-:W-:Y:S02]  /*0390*/  FSEL R6, R9, RZ, P0 ;  /* 0x000000ff09067208 */ /* 0x000fe40000000000 */
[----:B------:R-:W-:Y:S02]  /*03a0*/  FSEL R7, R0, RZ, P1 ;  /* 0x000000ff00077208 */ /* 0x000fe40000800000 */
[C---:B------:R-:W-:Y:S02]  /*03b0*/  FSETP.GEU.AND P2, PT, R6.reuse, 6, PT ;  /* 0x40c000000600780b */ /* 0x040fe40003f4e000 */
[----:B------:R-:W-:Y:S02]  /*03c0*/  FSETP.GEU.AND P3, PT, R7, 6, PT ;  /* 0x40c000000700780b */ /* 0x000fe40003f6e000 */
[----:B------:R-:W-:-:S02]  /*03d0*/  FSETP.NAN.AND P0, PT, R6, R6, PT ;  /* 0x000000060600720b */ /* 0x000fc40003f08000 */
[----:B------:R-:W-:Y:S01]  /*03e0*/  FSETP.NAN.AND P1, PT, R7, R7, PT ;  /* 0x000000070700720b */ /* 0x000fe20003f28000 */
[----:B0-----:R-:W-:-:S06]  /*03f0*/  IMAD.WIDE R2, R3, 0x4, R4 ;  /* 0x0000000403027825 */ /* 0x001fcc00078e0204 */
[----:B------:R-:W-:Y:S02]  /*0400*/  @P2 SEL R6, R6, 0x40c00000, P0 ;  /* 0x40c0000006062807 */ /* 0x000fe40000000000 */
[----:B------:R-:W-:-:S05]  /*0410*/  @P3 SEL R7, R7, 0x40c00000, P1 ;  /* 0x40c0000007073807 */ /* 0x000fca0000800000 */
[----:B------:R-:W-:Y:S01]  /*0420*/  STG.E.64 desc[UR4][R2.64], R6 ;  /* 0x0000000602007986 */ /* 0x000fe2000c101b04 */
[----:B------:R-:W-:Y:S05]  /*0430*/  EXIT ;  /* 0x000000000000794d */ /* 0x000fea0003800000 */
.L_x_0:
[----:B------:R-:W-:-:S00]  /*0440*/  BRA `(.L_x_0) ;  /* 0xfffffffc00fc7947 */ /* 0x000fc0000383ffff */
[----:B------:R-:W-:-:S00]  /*0450*/  NOP ;  /* 0x0000000000007918 */ /* 0x000fc00000000000 */
        /* <DEDUP_REMOVED lines=10> */
.L_x_1:


//--------------------- .nv.global.init           --------------------------
	.section	.nv.global.init,"aw",@progbits
.nv.global.init:
	.type		_$_str,@object
	.size		_$_str,(_$_str_$_2 - _$_str)
_$_str:
        /*0000*/ 	.byte	0x5f, 0x5f, 0x43, 0x55, 0x44, 0x41, 0x5f, 0x46, 0x54, 0x5a, 0x00
	.type		_$_str_$_2,@object
	.size		_$_str_$_2,(.L_1 - _$_str_$_2)
_$_str_$_2:
        /*000b*/ 	.byte	0x5f, 0x5f, 0x43, 0x55, 0x44, 0x41, 0x5f, 0x50, 0x52, 0x45, 0x43, 0x5f, 0x53, 0x51, 0x52, 0x54
        /*001b*/ 	.byte	0x00
.L_1:


//--------------------- .nv.constant0.triton_poi_fused__native_batch_norm_legit_no_training_hardtanh_33 --------------------------
	.section	.nv.constant0.triton_poi_fused__native_batch_norm_legit_no_training_hardtanh_33,"a",@progbits
	.sectionflags	@""
	.align	4
.nv.constant0.triton_poi_fused__native_batch_norm_legit_no_training_hardtanh_33:
	.zero		580
